//
// Generated by NVIDIA NVVM Compiler
//
// Compiler Build ID: CL-36424714
// Cuda compilation tools, release 13.0, V13.0.88
// Based on NVVM 20.0.0
//

.version 9.0
.target sm_100
.address_size 64

	// .globl	_Z13conv2d_kernelPKfS0_Pfiiiiiiiiiiii

.visible .entry _Z13conv2d_kernelPKfS0_Pfiiiiiiiiiiii(
	.param .u64 .ptr .align 1 _Z13conv2d_kernelPKfS0_Pfiiiiiiiiiiii_param_0,
	.param .u64 .ptr .align 1 _Z13conv2d_kernelPKfS0_Pfiiiiiiiiiiii_param_1,
	.param .u64 .ptr .align 1 _Z13conv2d_kernelPKfS0_Pfiiiiiiiiiiii_param_2,
	.param .u32 _Z13conv2d_kernelPKfS0_Pfiiiiiiiiiiii_param_3,
	.param .u32 _Z13conv2d_kernelPKfS0_Pfiiiiiiiiiiii_param_4,
	.param .u32 _Z13conv2d_kernelPKfS0_Pfiiiiiiiiiiii_param_5,
	.param .u32 _Z13conv2d_kernelPKfS0_Pfiiiiiiiiiiii_param_6,
	.param .u32 _Z13conv2d_kernelPKfS0_Pfiiiiiiiiiiii_param_7,
	.param .u32 _Z13conv2d_kernelPKfS0_Pfiiiiiiiiiiii_param_8,
	.param .u32 _Z13conv2d_kernelPKfS0_Pfiiiiiiiiiiii_param_9,
	.param .u32 _Z13conv2d_kernelPKfS0_Pfiiiiiiiiiiii_param_10,
	.param .u32 _Z13conv2d_kernelPKfS0_Pfiiiiiiiiiiii_param_11,
	.param .u32 _Z13conv2d_kernelPKfS0_Pfiiiiiiiiiiii_param_12,
	.param .u32 _Z13conv2d_kernelPKfS0_Pfiiiiiiiiiiii_param_13,
	.param .u32 _Z13conv2d_kernelPKfS0_Pfiiiiiiiiiiii_param_14
)
{
	.reg .pred 	%p<6>;
	.reg .b32 	%r<12>;
	.reg .b64 	%rd<5>;

	ld.param.u64 	%rd1, [_Z13conv2d_kernelPKfS0_Pfiiiiiiiiiiii_param_2];
	ld.param.u32 	%r6, [_Z13conv2d_kernelPKfS0_Pfiiiiiiiiiiii_param_4];
	ld.param.u32 	%r4, [_Z13conv2d_kernelPKfS0_Pfiiiiiiiiiiii_param_9];
	ld.param.u32 	%r5, [_Z13conv2d_kernelPKfS0_Pfiiiiiiiiiiii_param_10];
	mov.u32 	%r1, %ctaid.y;
	mov.u32 	%r7, %ctaid.x;
	div.u32 	%r2, %r7, %r5;
	mul.lo.s32 	%r8, %r2, %r5;
	sub.s32 	%r3, %r7, %r8;
	setp.ge.s32 	%p1, %r1, %r6;
	setp.ge.s32 	%p2, %r2, %r4;
	or.pred  	%p3, %p1, %p2;
	setp.ge.s32 	%p4, %r3, %r5;
	or.pred  	%p5, %p3, %p4;
	@%p5 bra 	$L__BB0_2;
	cvta.to.global.u64 	%rd2, %rd1;
	mad.lo.s32 	%r9, %r4, %r1, %r2;
	mad.lo.s32 	%r10, %r9, %r5, %r3;
	mul.wide.u32 	%rd3, %r10, 4;
	add.s64 	%rd4, %rd2, %rd3;
	mov.b32 	%r11, 0;
	st.global.u32 	[%rd4], %r11;
$L__BB0_2:
	ret;

}


// ===== COMPILED SASS (sm_100) =====

	.target	sm_100

	.elftype	@"ET_EXEC"


//--------------------- .note.nv.tkinfo           --------------------------
	.section	.note.nv.tkinfo,"",@"SHT_NOTE"
	.sectionflags	@"SHF_NOTE_NV_TKINFO"
	.tkinfo
        /*0018*/ 	.word	0x00000002
        /*0030*/ 	.string	""
        /*0030*/ 	.string	"ptxas"
        /*0030*/ 	.string	"Cuda compilation tools, release 13.0, V13.0.88"
        /*0030*/ 	.string	"Build cuda_13.0.r13.0/compiler.36424714_0"
        /*0030*/ 	.string	"-arch sm_100 -m 64 "



//--------------------- .note.nv.cuinfo           --------------------------
	.section	.note.nv.cuinfo,"",@"SHT_NOTE"
	.sectionflags	@"SHF_NOTE_NV_CUINFO"
        /*0018*/ 	.short	0x0002
        /*001a*/ 	.short	0x0064
        /*001c*/ 	.short	0x0082
	.zero		2


//--------------------- .nv.info                  --------------------------
	.section	.nv.info,"",@"SHT_CUDA_INFO"
	.align	4


	//----- nvinfo : EIATTR_REGCOUNT
	.align		4
        /*0000*/ 	.byte	0x04, 0x2f
        /*0002*/ 	.short	(.L_1 - .L_0)
	.align		4
.L_0:
        /*0004*/ 	.word	index@(_Z13conv2d_kernelPKfS0_Pfiiiiiiiiiiii)
        /*0008*/ 	.word	0x0000000a


	//----- nvinfo : EIATTR_FRAME_SIZE
	.align		4
.L_1:
        /*000c*/ 	.byte	0x04, 0x11
        /*000e*/ 	.short	(.L_3 - .L_2)
	.align		4
.L_2:
        /*0010*/ 	.word	index@(_Z13conv2d_kernelPKfS0_Pfiiiiiiiiiiii)
        /*0014*/ 	.word	0x00000000


	//----- nvinfo : EIATTR_MIN_STACK_SIZE
	.align		4
.L_3:
        /*0018*/ 	.byte	0x04, 0x12
        /*001a*/ 	.short	(.L_5 - .L_4)
	.align		4
.L_4:
        /*001c*/ 	.word	index@(_Z13conv2d_kernelPKfS0_Pfiiiiiiiiiiii)
        /*0020*/ 	.word	0x00000000
.L_5:


//--------------------- .nv.compat                --------------------------
	.section	.nv.compat,"",@"SHT_CUDA_COMPAT_INFO"
	.align	4
        /*0000*/ 	.byte	0x02, 0x09, 0x00, 0x00, 0x02, 0x02, 0x01, 0x00, 0x02, 0x05, 0x05, 0x00, 0x03, 0x07, 0x01, 0x01
        /*0010*/ 	.byte	0x02, 0x03, 0x00, 0x00, 0x02, 0x06, 0x01, 0x00, 0x04, 0x0b, 0x08, 0x00, 0x09, 0x00, 0x00, 0x00
        /*0020*/ 	.byte	0x00, 0x00, 0x00, 0x00


//--------------------- .nv.info._Z13conv2d_kernelPKfS0_Pfiiiiiiiiiiii --------------------------
	.section	.nv.info._Z13conv2d_kernelPKfS0_Pfiiiiiiiiiiii,"",@"SHT_CUDA_INFO"
	.sectionflags	@""
	.align	4


	//----- nvinfo : EIATTR_CUDA_API_VERSION
	.align		4
        /*0000*/ 	.byte	0x04, 0x37
        /*0002*/ 	.short	(.L_7 - .L_6)
.L_6:
        /*0004*/ 	.word	0x00000082


	//----- nvinfo : EIATTR_KPARAM_INFO
	.align		4
.L_7:
        /*0008*/ 	.byte	0x04, 0x17
        /*000a*/ 	.short	(.L_9 - .L_8)
.L_8:
        /*000c*/ 	.word	0x00000000
        /*0010*/ 	.short	0x000e
        /*0012*/ 	.short	0x0044
        /*0014*/ 	.byte	0x00, 0xf0, 0x11, 0x00


	//----- nvinfo : EIATTR_KPARAM_INFO
	.align		4
.L_9:
        /*0018*/ 	.byte	0x04, 0x17
        /*001a*/ 	.short	(.L_11 - .L_10)
.L_10:
        /*001c*/ 	.word	0x00000000
        /*0020*/ 	.short	0x000d
        /*0022*/ 	.short	0x0040
        /*0024*/ 	.byte	0x00, 0xf0, 0x11, 0x00


	//----- nvinfo : EIATTR_KPARAM_INFO
	.align		4
.L_11:
        /*0028*/ 	.byte	0x04, 0x17
        /*002a*/ 	.short	(.L_13 - .L_12)
.L_12:
        /*002c*/ 	.word	0x00000000
        /*0030*/ 	.short	0x000c
        /*0032*/ 	.short	0x003c
        /*0034*/ 	.byte	0x00, 0xf0, 0x11, 0x00


	//----- nvinfo : EIATTR_KPARAM_INFO
	.align		4
.L_13:
        /*0038*/ 	.byte	0x04, 0x17
        /*003a*/ 	.short	(.L_15 - .L_14)
.L_14:
        /*003c*/ 	.word	0x00000000
        /*0040*/ 	.short	0x000b
        /*0042*/ 	.short	0x0038
        /*0044*/ 	.byte	0x00, 0xf0, 0x11, 0x00


	//----- nvinfo : EIATTR_KPARAM_INFO
	.align		4
.L_15:
        /*0048*/ 	.byte	0x04, 0x17
        /*004a*/ 	.short	(.L_17 - .L_16)
.L_16:
        /*004c*/ 	.word	0x00000000
        /*0050*/ 	.short	0x000a
        /*0052*/ 	.short	0x0034
        /*0054*/ 	.byte	0x00, 0xf0, 0x11, 0x00


	//----- nvinfo : EIATTR_KPARAM_INFO
	.align		4
.L_17:
        /*0058*/ 	.byte	0x04, 0x17
        /*005a*/ 	.short	(.L_19 - .L_18)
.L_18:
        /*005c*/ 	.word	0x00000000
        /*0060*/ 	.short	0x0009
        /*0062*/ 	.short	0x0030
        /*0064*/ 	.byte	0x00, 0xf0, 0x11, 0x00


	//----- nvinfo : EIATTR_KPARAM_INFO
	.align		4
.L_19:
        /*0068*/ 	.byte	0x04, 0x17
        /*006a*/ 	.short	(.L_21 - .L_20)
.L_20:
        /*006c*/ 	.word	0x00000000
        /*0070*/ 	.short	0x0008
        /*0072*/ 	.short	0x002c
        /*0074*/ 	.byte	0x00, 0xf0, 0x11, 0x00


	//----- nvinfo : EIATTR_KPARAM_INFO
	.align		4
.L_21:
        /*0078*/ 	.byte	0x04, 0x17
        /*007a*/ 	.short	(.L_23 - .L_22)
.L_22:
        /*007c*/ 	.word	0x00000000
        /*0080*/ 	.short	0x0007
        /*0082*/ 	.short	0x0028
        /*0084*/ 	.byte	0x00, 0xf0, 0x11, 0x00


	//----- nvinfo : EIATTR_KPARAM_INFO
	.align		4
.L_23:
        /*0088*/ 	.byte	0x04, 0x17
        /*008a*/ 	.short	(.L_25 - .L_24)
.L_24:
        /*008c*/ 	.word	0x00000000
        /*0090*/ 	.short	0x0006
        /*0092*/ 	.short	0x0024
        /*0094*/ 	.byte	0x00, 0xf0, 0x11, 0x00


	//----- nvinfo : EIATTR_KPARAM_INFO
	.align		4
.L_25:
        /*0098*/ 	.byte	0x04, 0x17
        /*009a*/ 	.short	(.L_27 - .L_26)
.L_26:
        /*009c*/ 	.word	0x00000000
        /*00a0*/ 	.short	0x0005
        /*00a2*/ 	.short	0x0020
        /*00a4*/ 	.byte	0x00, 0xf0, 0x11, 0x00


	//----- nvinfo : EIATTR_KPARAM_INFO
	.align		4
.L_27:
        /*00a8*/ 	.byte	0x04, 0x17
        /*00aa*/ 	.short	(.L_29 - .L_28)
.L_28:
        /*00ac*/ 	.word	0x00000000
        /*00b0*/ 	.short	0x0004
        /*00b2*/ 	.short	0x001c
        /*00b4*/ 	.byte	0x00, 0xf0, 0x11, 0x00


	//----- nvinfo : EIATTR_KPARAM_INFO
	.align		4
.L_29:
        /*00b8*/ 	.byte	0x04, 0x17
        /*00ba*/ 	.short	(.L_31 - .L_30)
.L_30:
        /*00bc*/ 	.word	0x00000000
        /*00c0*/ 	.short	0x0003
        /*00c2*/ 	.short	0x0018
        /*00c4*/ 	.byte	0x00, 0xf0, 0x11, 0x00


	//----- nvinfo : EIATTR_KPARAM_INFO
	.align		4
.L_31:
        /*00c8*/ 	.byte	0x04, 0x17
        /*00ca*/ 	.short	(.L_33 - .L_32)
.L_32:
        /*00cc*/ 	.word	0x00000000
        /*00d0*/ 	.short	0x0002
        /*00d2*/ 	.short	0x0010
        /*00d4*/ 	.byte	0x00, 0xf5, 0x21, 0x00


	//----- nvinfo : EIATTR_KPARAM_INFO
	.align		4
.L_33:
        /*00d8*/ 	.byte	0x04, 0x17
        /*00da*/ 	.short	(.L_35 - .L_34)
.L_34:
        /*00dc*/ 	.word	0x00000000
        /*00e0*/ 	.short	0x0001
        /*00e2*/ 	.short	0x0008
        /*00e4*/ 	.byte	0x00, 0xf5, 0x21, 0x00


	//----- nvinfo : EIATTR_KPARAM_INFO
	.align		4
.L_35:
        /*00e8*/ 	.byte	0x04, 0x17
        /*00ea*/ 	.short	(.L_37 - .L_36)
.L_36:
        /*00ec*/ 	.word	0x00000000
        /*00f0*/ 	.short	0x0000
        /*00f2*/ 	.short	0x0000
        /*00f4*/ 	.byte	0x00, 0xf5, 0x21, 0x00


	//----- nvinfo : EIATTR_SPARSE_MMA_MASK
	.align		4
.L_37:
        /*00f8*/ 	.byte	0x03, 0x50
        /*00fa*/ 	.short	0x0000


	//----- nvinfo : EIATTR_MAXREG_COUNT
	.align		4
        /*00fc*/ 	.byte	0x03, 0x1b
        /*00fe*/ 	.short	0x00ff


	//----- nvinfo : EIATTR_MERCURY_ISA_VERSION
	.align		4
        /*0100*/ 	.byte	0x03, 0x5f
        /*0102*/ 	.short	0x0101


	//----- nvinfo : EIATTR_VRC_CTA_INIT_COUNT
	.align		4
        /*0104*/ 	.byte	0x02, 0x4a
	.zero		1
	.zero		1


	//----- nvinfo : EIATTR_EXIT_INSTR_OFFSETS
	.align		4
        /*0108*/ 	.byte	0x04, 0x1c
        /*010a*/ 	.short	(.L_39 - .L_38)


	//   ....[0]....
.L_38:
        /*010c*/ 	.word	0x000001c0


	//   ....[1]....
        /*0110*/ 	.word	0x00000230


	//----- nvinfo : EIATTR_CBANK_PARAM_SIZE
	.align		4
.L_39:
        /*0114*/ 	.byte	0x03, 0x19
        /*0116*/ 	.short	0x0048


	//----- nvinfo : EIATTR_PARAM_CBANK
	.align		4
        /*0118*/ 	.byte	0x04, 0x0a
        /*011a*/ 	.short	(.L_41 - .L_40)
	.align		4
.L_40:
        /*011c*/ 	.word	index@(.nv.constant0._Z13conv2d_kernelPKfS0_Pfiiiiiiiiiiii)
        /*0120*/ 	.short	0x0380
        /*0122*/ 	.short	0x0048


	//----- nvinfo : EIATTR_SW_WAR
	.align		4
.L_41:
        /*0124*/ 	.byte	0x04, 0x36
        /*0126*/ 	.short	(.L_43 - .L_42)
.L_42:
        /*0128*/ 	.word	0x00000008
.L_43:


//--------------------- .nv.callgraph             --------------------------
	.section	.nv.callgraph,"",@"SHT_CUDA_CALLGRAPH"
	.align	4
	.sectionentsize	8
	.align		4
        /*0000*/ 	.word	0x00000000
	.align		4
        /*0004*/ 	.word	0xffffffff
	.align		4
        /*0008*/ 	.word	0x00000000
	.align		4
        /*000c*/ 	.word	0xfffffffe
	.align		4
        /*0010*/ 	.word	0x00000000
	.align		4
        /*0014*/ 	.word	0xfffffffd
	.align		4
        /*0018*/ 	.word	0x00000000
	.align		4
        /*001c*/ 	.word	0xfffffffc


//--------------------- .text._Z13conv2d_kernelPKfS0_Pfiiiiiiiiiiii --------------------------
	.section	.text._Z13conv2d_kernelPKfS0_Pfiiiiiiiiiiii,"ax",@progbits
	.align	128
        .global         _Z13conv2d_kernelPKfS0_Pfiiiiiiiiiiii
        .type           _Z13conv2d_kernelPKfS0_Pfiiiiiiiiiiii,@function
        .size           _Z13conv2d_kernelPKfS0_Pfiiiiiiiiiiii,(.L_x_1 - _Z13conv2d_kernelPKfS0_Pfiiiiiiiiiiii)
        .other          _Z13conv2d_kernelPKfS0_Pfiiiiiiiiiiii,@"STO_CUDA_ENTRY STV_DEFAULT"
_Z13conv2d_kernelPKfS0_Pfiiiiiiiiiiii:
.text._Z13conv2d_kernelPKfS0_Pfiiiiiiiiiiii:
[----:B------:R-:W-:Y:S08]  /*0000*/  LDC R1, c[0x0][0x37c] ;  /* 0x0000df00ff017b82 */ /* 0x000ff00000000800 */
[----:B------:R-:W0:Y:S08]  /*0010*/  LDC.64 R2, c[0x0][0x3b0] ;  /* 0x0000ec00ff027b82 */ /* 0x000e300000000a00 */
[----:B------:R-:W1:Y:S08]  /*0020*/  S2UR UR4, SR_CTAID.X ;  /* 0x00000000000479c3 */ /* 0x000e700000002500 */
[----:B------:R-:W2:Y:S01]  /*0030*/  S2UR UR6, SR_CTAID.Y ;  /* 0x00000000000679c3 */ /* 0x000ea20000002600 */
[----:B0-----:R-:W0:Y:S01]  /*0040*/  I2F.U32.RP R0, R3 ;  /* 0x0000000300007306 */ /* 0x001e220000209000 */
[----:B------:R-:W-:-:S07]  /*0050*/  ISETP.NE.U32.AND P2, PT, R3, RZ, PT ;  /* 0x000000ff0300720c */ /* 0x000fce0003f45070 */
[----:B0-----:R-:W0:Y:S02]  /*0060*/  MUFU.RCP R0, R0 ;  /* 0x0000000000007308 */ /* 0x001e240000001000 */
[----:B0-----:R-:W-:-:S06]  /*0070*/  IADD3 R4, PT, PT, R0, 0xffffffe, RZ ;  /* 0x0ffffffe00047810 */ /* 0x001fcc0007ffe0ff */
[----:B------:R0:W3:Y:S02]  /*0080*/  F2I.FTZ.U32.TRUNC.NTZ R5, R4 ;  /* 0x0000000400057305 */ /* 0x0000e4000021f000 */
[----:B0-----:R-:W-:Y:S02]  /*0090*/  HFMA2 R4, -RZ, RZ, 0, 0 ;  /* 0x00000000ff047431 */ /* 0x001fe400000001ff */
[----:B---3--:R-:W-:-:S04]  /*00a0*/  IMAD.MOV R6, RZ, RZ, -R5 ;  /* 0x000000ffff067224 */ /* 0x008fc800078e0a05 */
[----:B------:R-:W-:-:S04]  /*00b0*/  IMAD R7, R6, R3, RZ ;  /* 0x0000000306077224 */ /* 0x000fc800078e02ff */
[----:B------:R-:W-:Y:S02]  /*00c0*/  IMAD.HI.U32 R5, R5, R7, R4 ;  /* 0x0000000705057227 */ /* 0x000fe400078e0004 */
[----:B------:R-:W2:Y:S04]  /*00d0*/  LDC R4, c[0x0][0x39c] ;  /* 0x0000e700ff047b82 */ /* 0x000ea80000000800 */
[----:B-1----:R-:W-:-:S04]  /*00e0*/  IMAD.HI.U32 R7, R5, UR4, RZ ;  /* 0x0000000405077c27 */ /* 0x002fc8000f8e00ff */
[----:B------:R-:W-:-:S04]  /*00f0*/  IMAD.MOV R6, RZ, RZ, -R7 ;  /* 0x000000ffff067224 */ /* 0x000fc800078e0a07 */
[----:B------:R-:W-:-:S05]  /*0100*/  IMAD R0, R3, R6, UR4 ;  /* 0x0000000403007e24 */ /* 0x000fca000f8e0206 */
[----:B------:R-:W-:-:S13]  /*0110*/  ISETP.GE.U32.AND P0, PT, R0, R3, PT ;  /* 0x000000030000720c */ /* 0x000fda0003f06070 */
[----:B------:R-:W-:Y:S01]  /*0120*/  @P0 IADD3 R0, PT, PT, R0, -R3, RZ ;  /* 0x8000000300000210 */ /* 0x000fe20007ffe0ff */
[----:B------:R-:W-:-:S03]  /*0130*/  @P0 VIADD R7, R7, 0x1 ;  /* 0x0000000107070836 */ /* 0x000fc60000000000 */
[----:B------:R-:W-:-:S13]  /*0140*/  ISETP.GE.U32.AND P1, PT, R0, R3, PT ;  /* 0x000000030000720c */ /* 0x000fda0003f26070 */
[----:B------:R-:W-:Y:S02]  /*0150*/  @P1 IADD3 R7, PT, PT, R7, 0x1, RZ ;  /* 0x0000000107071810 */ /* 0x000fe40007ffe0ff */
[----:B------:R-:W-:-:S04]  /*0160*/  @!P2 LOP3.LUT R7, RZ, R3, RZ, 0x33, !PT ;  /* 0x00000003ff07a212 */ /* 0x000fc800078e33ff */
[C---:B------:R-:W-:Y:S02]  /*0170*/  IADD3 R0, PT, PT, -R7.reuse, RZ, RZ ;  /* 0x000000ff07007210 */ /* 0x040fe40007ffe1ff */
[----:B------:R-:W-:-:S03]  /*0180*/  ISETP.GE.AND P0, PT, R7, R2, PT ;  /* 0x000000020700720c */ /* 0x000fc60003f06270 */
[----:B------:R-:W-:Y:S01]  /*0190*/  IMAD R0, R3, R0, UR4 ;  /* 0x0000000403007e24 */ /* 0x000fe2000f8e0200 */
[----:B--2---:R-:W-:-:S04]  /*01a0*/  ISETP.LE.OR P0, PT, R4, UR6, P0 ;  /* 0x0000000604007c0c */ /* 0x004fc80008703670 */
[----:B------:R-:W-:-:S13]  /*01b0*/  ISETP.GE.OR P0, PT, R0, R3, P0 ;  /* 0x000000030000720c */ /* 0x000fda0000706670 */
[----:B------:R-:W-:Y:S05]  /*01c0*/  @P0 EXIT ;  /* 0x000000000000094d */ /* 0x000fea0003800000 */
[----:B------:R-:W0:Y:S01]  /*01d0*/  LDC.64 R4, c[0x0][0x390] ;  /* 0x0000e400ff047b82 */ /* 0x000e220000000a00 */
[----:B------:R-:W1:Y:S01]  /*01e0*/  LDCU.64 UR4, c[0x0][0x358] ;  /* 0x00006b00ff0477ac */ /* 0x000e620008000a00 */
[----:B------:R-:W-:-:S04]  /*01f0*/  IMAD R2, R2, UR6, R7 ;  /* 0x0000000602027c24 */ /* 0x000fc8000f8e0207 */
[----:B------:R-:W-:-:S04]  /*0200*/  IMAD R3, R2, R3, R0 ;  /* 0x0000000302037224 */ /* 0x000fc800078e0200 */
[----:B0-----:R-:W-:-:S05]  /*0210*/  IMAD.WIDE.U32 R2, R3, 0x4, R4 ;  /* 0x0000000403027825 */ /* 0x001fca00078e0004 */
[----:B-1----:R-:W-:Y:S01]  /*0220*/  STG.E desc[UR4][R2.64], RZ ;  /* 0x000000ff02007986 */ /* 0x002fe2000c101904 */
[----:B------:R-:W-:Y:S05]  /*0230*/  EXIT ;  /* 0x000000000000794d */ /* 0x000fea0003800000 */
.L_x_0:
[----:B------:R-:W-:-:S00]  /*0240*/  BRA `(.L_x_0) ;  /* 0xfffffffc00fc7947 */ /* 0x000fc0000383ffff */
[----:B------:R-:W-:-:S00]  /*0250*/  NOP ;  /* 0x0000000000007918 */ /* 0x000fc00000000000 */
        /* <DEDUP_REMOVED lines=10> */
.L_x_1:


//--------------------- .nv.shared.reserved.0     --------------------------
	.section	.nv.shared.reserved.0,"aw",@nobits
	.weak		__nv_reservedSMEM_offset_0_alias
	.size		__nv_reservedSMEM_offset_0_alias, 0, 64
	.other		__nv_reservedSMEM_offset_0_alias,@"STO_CUDA_RESERVED_SHARED STV_DEFAULT"
__nv_reservedSMEM_offset_0_alias:
	.zero		0
	.zero		64


//--------------------- .nv.constant0._Z13conv2d_kernelPKfS0_Pfiiiiiiiiiiii --------------------------
	.section	.nv.constant0._Z13conv2d_kernelPKfS0_Pfiiiiiiiiiiii,"a",@progbits
	.sectionflags	@""
	.align	4
.nv.constant0._Z13conv2d_kernelPKfS0_Pfiiiiiiiiiiii:
	.zero		968


//--------------------- SYMBOLS --------------------------

	.type		.nv.reservedSmem.offset0,@object
	.size		.nv.reservedSmem.offset0,0x4
